	.headerflags	@"EF_CUDA_TEXMODE_UNIFIED EF_CUDA_64BIT_ADDRESS EF_CUDA_ACCELERATORS EF_CUDA_SM90 EF_CUDA_VIRTUAL_SM(EF_CUDA_SM90)"
	.elftype	@"ET_EXEC"


//--------------------- .nv.info                  --------------------------
	.section	.nv.info,"",@"SHT_CUDA_INFO"
	.align	4


	//----- nvinfo : EIATTR_REGCOUNT
	.align		4
        /*0000*/ 	.byte	0x04, 0x2f
        /*0002*/ 	.short	(.L_1 - .L_0)
	.align		4
.L_0:
        /*0004*/ 	.word	index@(triton_poi_fused_add_div_mul_3)
        /*0008*/ 	.word	0x0000001a


	//----- nvinfo : EIATTR_MIN_STACK_SIZE
	.align		4
.L_1:
        /*000c*/ 	.byte	0x04, 0x12
        /*000e*/ 	.short	(.L_3 - .L_2)
	.align		4
.L_2:
        /*0010*/ 	.word	index@(triton_poi_fused_add_div_mul_3)
        /*0014*/ 	.word	0x00000000


	//----- nvinfo : EIATTR_FRAME_SIZE
	.align		4
.L_3:
        /*0018*/ 	.byte	0x04, 0x11
        /*001a*/ 	.short	(.L_5 - .L_4)
	.align		4
.L_4:
        /*001c*/ 	.word	index@(triton_poi_fused_add_div_mul_3)
        /*0020*/ 	.word	0x00000000


	//----- nvinfo : EIATTR_MIN_STACK_SIZE
	.align		4
.L_5:
        /*0024*/ 	.byte	0x04, 0x12
        /*0026*/ 	.short	(.L_7 - .L_6)
	.align		4
.L_6:
        /*0028*/ 	.word	index@(triton_poi_fused_add_div_mul_3)
        /*002c*/ 	.word	0x00000000
.L_7:


//--------------------- .nv.info.triton_poi_fused_add_div_mul_3 --------------------------
	.section	.nv.info.triton_poi_fused_add_div_mul_3,"",@"SHT_CUDA_INFO"
	.sectionflags	@""
	.align	4


	//----- nvinfo : EIATTR_CUDA_API_VERSION
	.align		4
        /*0000*/ 	.byte	0x04, 0x37
        /*0002*/ 	.short	(.L_9 - .L_8)
.L_8:
        /*0004*/ 	.word	0x0000007c


	//----- nvinfo : EIATTR_KPARAM_INFO
	.align		4
.L_9:
        /*0008*/ 	.byte	0x04, 0x17
        /*000a*/ 	.short	(.L_11 - .L_10)
.L_10:
        /*000c*/ 	.word	0x00000000
        /*0010*/ 	.short	0x0007
        /*0012*/ 	.short	0x0038
        /*0014*/ 	.byte	0x00, 0xf0, 0x11, 0x00


	//----- nvinfo : EIATTR_KPARAM_INFO
	.align		4
.L_11:
        /*0018*/ 	.byte	0x04, 0x17
        /*001a*/ 	.short	(.L_13 - .L_12)
.L_12:
        /*001c*/ 	.word	0x00000000
        /*0020*/ 	.short	0x0006
        /*0022*/ 	.short	0x0030
        /*0024*/ 	.byte	0x00, 0xf4, 0x21, 0x00


	//----- nvinfo : EIATTR_KPARAM_INFO
	.align		4
.L_13:
        /*0028*/ 	.byte	0x04, 0x17
        /*002a*/ 	.short	(.L_15 - .L_14)
.L_14:
        /*002c*/ 	.word	0x00000000
        /*0030*/ 	.short	0x0005
        /*0032*/ 	.short	0x0028
        /*0034*/ 	.byte	0x00, 0xf4, 0x21, 0x00


	//----- nvinfo : EIATTR_KPARAM_INFO
	.align		4
.L_15:
        /*0038*/ 	.byte	0x04, 0x17
        /*003a*/ 	.short	(.L_17 - .L_16)
.L_16:
        /*003c*/ 	.word	0x00000000
        /*0040*/ 	.short	0x0004
        /*0042*/ 	.short	0x0020
        /*0044*/ 	.byte	0x00, 0xf4, 0x21, 0x00


	//----- nvinfo : EIATTR_KPARAM_INFO
	.align		4
.L_17:
        /*0048*/ 	.byte	0x04, 0x17
        /*004a*/ 	.short	(.L_19 - .L_18)
.L_18:
        /*004c*/ 	.word	0x00000000
        /*0050*/ 	.short	0x0003
        /*0052*/ 	.short	0x0018
        /*0054*/ 	.byte	0x00, 0xf4, 0x21, 0x00


	//----- nvinfo : EIATTR_KPARAM_INFO
	.align		4
.L_19:
        /*0058*/ 	.byte	0x04, 0x17
        /*005a*/ 	.short	(.L_21 - .L_20)
.L_20:
        /*005c*/ 	.word	0x00000000
        /*0060*/ 	.short	0x0002
        /*0062*/ 	.short	0x0010
        /*0064*/ 	.byte	0x00, 0xf4, 0x21, 0x00


	//----- nvinfo : EIATTR_KPARAM_INFO
	.align		4
.L_21:
        /*0068*/ 	.byte	0x04, 0x17
        /*006a*/ 	.short	(.L_23 - .L_22)
.L_22:
        /*006c*/ 	.word	0x00000000
        /*0070*/ 	.short	0x0001
        /*0072*/ 	.short	0x0008
        /*0074*/ 	.byte	0x00, 0xf4, 0x21, 0x00


	//----- nvinfo : EIATTR_KPARAM_INFO
	.align		4
.L_23:
        /*0078*/ 	.byte	0x04, 0x17
        /*007a*/ 	.short	(.L_25 - .L_24)
.L_24:
        /*007c*/ 	.word	0x00000000
        /*0080*/ 	.short	0x0000
        /*0082*/ 	.short	0x0000
        /*0084*/ 	.byte	0x00, 0xf4, 0x21, 0x00


	//----- nvinfo : EIATTR_SPARSE_MMA_MASK
	.align		4
.L_25:
        /*0088*/ 	.byte	0x03, 0x50
        /*008a*/ 	.short	0x0000


	//----- nvinfo : EIATTR_MAXREG_COUNT
	.align		4
        /*008c*/ 	.byte	0x03, 0x1b
        /*008e*/ 	.short	0x00ff


	//----- nvinfo : EIATTR_EXIT_INSTR_OFFSETS
	.align		4
        /*0090*/ 	.byte	0x04, 0x1c
        /*0092*/ 	.short	(.L_27 - .L_26)


	//   ....[0]....
.L_26:
        /*0094*/ 	.word	0x00000430


	//   ....[1]....
        /*0098*/ 	.word	0x00000450


	//----- nvinfo : EIATTR_REQNTID
	.align		4
.L_27:
        /*009c*/ 	.byte	0x04, 0x10
        /*009e*/ 	.short	(.L_29 - .L_28)
.L_28:
        /*00a0*/ 	.word	0x00000080
        /*00a4*/ 	.word	0x00000001
        /*00a8*/ 	.word	0x00000001


	//----- nvinfo : EIATTR_CBANK_PARAM_SIZE
	.align		4
.L_29:
        /*00ac*/ 	.byte	0x03, 0x19
        /*00ae*/ 	.short	0x003c


	//----- nvinfo : EIATTR_PARAM_CBANK
	.align		4
        /*00b0*/ 	.byte	0x04, 0x0a
        /*00b2*/ 	.short	(.L_31 - .L_30)
	.align		4
.L_30:
        /*00b4*/ 	.word	index@(.nv.constant0.triton_poi_fused_add_div_mul_3)
        /*00b8*/ 	.short	0x0210
        /*00ba*/ 	.short	0x003c


	//----- nvinfo : EIATTR_SW_WAR
	.align		4
.L_31:
        /*00bc*/ 	.byte	0x04, 0x36
        /*00be*/ 	.short	(.L_33 - .L_32)
.L_32:
        /*00c0*/ 	.word	0x00000008
.L_33:


//--------------------- .nv.callgraph             --------------------------
	.section	.nv.callgraph,"",@"SHT_CUDA_CALLGRAPH"
	.align	4
	.sectionentsize	8
	.align		4
        /*0000*/ 	.word	0x00000000
	.align		4
        /*0004*/ 	.word	0xffffffff
	.align		4
        /*0008*/ 	.word	0x00000000
	.align		4
        /*000c*/ 	.word	0xfffffffe
	.align		4
        /*0010*/ 	.word	0x00000000
	.align		4
        /*0014*/ 	.word	0xfffffffd
	.align		4
        /*0018*/ 	.word	0x00000000
	.align		4
        /*001c*/ 	.word	0xfffffffc


//--------------------- .text.triton_poi_fused_add_div_mul_3 --------------------------
	.section	.text.triton_poi_fused_add_div_mul_3,"ax",@progbits
	.align	128
        .global         triton_poi_fused_add_div_mul_3
        .type           triton_poi_fused_add_div_mul_3,@function
        .size           triton_poi_fused_add_div_mul_3,(.L_x_1 - triton_poi_fused_add_div_mul_3)
        .other          triton_poi_fused_add_div_mul_3,@"STO_CUDA_ENTRY STV_DEFAULT"
triton_poi_fused_add_div_mul_3:
.text.triton_poi_fused_add_div_mul_3:
[----:B------:R-:W0:Y:S01]  /*0000*/  LDC R1, c[0x0][0x28] ;  /* 0x00000a00ff017b82 */ /* 0x000e220000000800 */
[----:B------:R-:W1:Y:S07]  /*0010*/  S2R R0, SR_TID.X ;  /* 0x0000000000007919 */ /* 0x000e6e0000002100 */
[----:B------:R-:W2:Y:S01]  /*0020*/  LDC.64 R4, c[0x0][0x230] ;  /* 0x00008c00ff047b82 */ /* 0x000ea20000000a00 */
[----:B------:R-:W-:Y:S01]  /*0030*/  CS2R R10, SRZ ;  /* 0x00000000000a7805 */ /* 0x000fe2000001ff00 */
[----:B------:R-:W-:Y:S01]  /*0040*/  ULDC.64 UR4, c[0x0][0x208] ;  /* 0x0000820000047ab9 */ /* 0x000fe20000000a00 */
[----:B------:R-:W3:Y:S05]  /*0050*/  S2R R3, SR_CTAID.X ;  /* 0x0000000000037919 */ /* 0x000eea0000002500 */
[----:B------:R-:W4:Y:S08]  /*0060*/  LDC.64 R16, c[0x0][0x218] ;  /* 0x00008600ff107b82 */ /* 0x000f300000000a00 */
[----:B------:R-:W5:Y:S08]  /*0070*/  LDC.64 R14, c[0x0][0x220] ;  /* 0x00008800ff0e7b82 */ /* 0x000f700000000a00 */
[----:B------:R-:W4:Y:S01]  /*0080*/  LDC.64 R12, c[0x0][0x210] ;  /* 0x00008400ff0c7b82 */ /* 0x000f220000000a00 */
[----:B-1----:R-:W-:-:S07]  /*0090*/  SHF.L.U32 R0, R0, 0x1, RZ ;  /* 0x0000000100007819 */ /* 0x002fce00000006ff */
[----:B------:R-:W1:Y:S01]  /*00a0*/  LDC.64 R8, c[0x0][0x238] ;  /* 0x00008e00ff087b82 */ /* 0x000e620000000a00 */
[----:B---3--:R-:W-:Y:S02]  /*00b0*/  SHF.R.S32.HI R7, RZ, 0x17, R3 ;  /* 0x00000017ff077819 */ /* 0x008fe40000011403 */
[----:B------:R-:W-:Y:S02]  /*00c0*/  LOP3.LUT R0, R0, 0xfe, RZ, 0xc0, !PT ;  /* 0x000000fe00007812 */ /* 0x000fe400078ec0ff */
[----:B------:R-:W-:Y:S02]  /*00d0*/  SGXT R7, R7, 0x1 ;  /* 0x000000010707781a */ /* 0x000fe40000000200 */
[----:B------:R-:W-:-:S04]  /*00e0*/  LEA R0, R3, R0, 0x8 ;  /* 0x0000000003007211 */ /* 0x000fc800078e40ff */
[----:B------:R-:W-:Y:S02]  /*00f0*/  LEA.HI R2, R7, R0, RZ, 0x8 ;  /* 0x0000000007027211 */ /* 0x000fe400078f40ff */
[----:B------:R-:W-:Y:S02]  /*0100*/  ISETP.GE.AND P4, PT, R0, 0x400, PT ;  /* 0x000004000000780c */ /* 0x000fe40003f86270 */
[----:B------:R-:W-:Y:S02]  /*0110*/  SHF.R.S32.HI R6, RZ, 0x8, R2 ;  /* 0x00000008ff067819 */ /* 0x000fe40000011402 */
[----:B------:R-:W3:Y:S03]  /*0120*/  LDC.64 R2, c[0x0][0x228] ;  /* 0x00008a00ff027b82 */ /* 0x000ee60000000a00 */
[----:B--2---:R-:W-:-:S06]  /*0130*/  IMAD.WIDE R4, R6, 0x4, R4 ;  /* 0x0000000406047825 */ /* 0x004fcc00078e0204 */
[----:B------:R-:W2:Y:S04]  /*0140*/  @!P4 LDG.E.EL R10, desc[UR4][R4.64] ;  /* 0x00000004040ac981 */ /* 0x000ea8000c2e1900 */
[----:B------:R1:W2:Y:S01]  /*0150*/  @!P4 LDG.E.EL R11, desc[UR4][R4.64] ;  /* 0x00000004040bc981 */ /* 0x0002a2000c2e1900 */
[----:B------:R-:W-:-:S04]  /*0160*/  LEA.HI R7, R7, R0, RZ, 0x4 ;  /* 0x0000000007077211 */ /* 0x000fc800078f20ff */
[----:B------:R-:W-:-:S04]  /*0170*/  LOP3.LUT R7, R7, 0xfffffff0, RZ, 0xc0, !PT ;  /* 0xfffffff007077812 */ /* 0x000fc800078ec0ff */
[----:B------:R-:W-:-:S04]  /*0180*/  IADD3 R19, R0, -R7, RZ ;  /* 0x8000000700137210 */ /* 0x000fc80007ffe0ff */
[----:B------:R-:W-:Y:S02]  /*0190*/  LEA R23, R6, R19, 0x4 ;  /* 0x0000001306177211 */ /* 0x000fe400078e20ff */
[----:B------:R-:W-:-:S03]  /*01a0*/  CS2R R6, SRZ ;  /* 0x0000000000067805 */ /* 0x000fc6000001ff00 */
[----:B---3--:R-:W-:Y:S01]  /*01b0*/  IMAD.WIDE R22, R23, 0x4, R2 ;  /* 0x0000000417167825 */ /* 0x008fe200078e0202 */
[----:B-1----:R-:W-:Y:S02]  /*01c0*/  CS2R R4, SRZ ;  /* 0x0000000000047805 */ /* 0x002fe4000001ff00 */
[----:B------:R-:W-:Y:S02]  /*01d0*/  CS2R R2, SRZ ;  /* 0x0000000000027805 */ /* 0x000fe4000001ff00 */
[----:B------:R-:W3:Y:S01]  /*01e0*/  @!P4 LDG.E.EL.64 R6, desc[UR4][R22.64] ;  /* 0x000000041606c981 */ /* 0x000ee2000c2e1b00 */
[----:B----4-:R-:W-:-:S04]  /*01f0*/  IMAD.WIDE R16, R0, 0x4, R16 ;  /* 0x0000000400107825 */ /* 0x010fc800078e0210 */
[C---:B-----5:R-:W-:Y:S01]  /*0200*/  IMAD.WIDE R20, R19.reuse, 0x4, R14 ;  /* 0x0000000413147825 */ /* 0x060fe200078e020e */
[----:B------:R-:W4:Y:S03]  /*0210*/  @!P4 LDG.E.64 R4, desc[UR4][R16.64] ;  /* 0x000000041004c981 */ /* 0x000f26000c1e1b00 */
[C---:B0-----:R-:W-:Y:S01]  /*0220*/  IMAD.WIDE R14, R19.reuse, 0x4, R12 ;  /* 0x00000004130e7825 */ /* 0x041fe200078e020c */
[----:B------:R-:W4:Y:S01]  /*0230*/  @!P4 LDG.E.EL.64 R2, desc[UR4][R20.64] ;  /* 0x000000041402c981 */ /* 0x000f22000c2e1b00 */
[----:B------:R-:W-:Y:S02]  /*0240*/  CS2R R12, SRZ ;  /* 0x00000000000c7805 */ /* 0x000fe4000001ff00 */
[----:B------:R-:W-:Y:S01]  /*0250*/  IMAD.WIDE R18, R19, 0x4, R8 ;  /* 0x0000000413127825 */ /* 0x000fe200078e0208 */
[----:B------:R-:W-:-:S03]  /*0260*/  CS2R R8, SRZ ;  /* 0x0000000000087805 */ /* 0x000fc6000001ff00 */
[----:B------:R0:W5:Y:S04]  /*0270*/  @!P4 LDG.E.EL.64 R12, desc[UR4][R14.64] ;  /* 0x000000040e0cc981 */ /* 0x000168000c2e1b00 */
[----:B------:R-:W5:Y:S01]  /*0280*/  @!P4 LDG.E.EL.64 R8, desc[UR4][R18.64] ;  /* 0x000000041208c981 */ /* 0x000f62000c2e1b00 */
[----:B0-----:R-:W0:Y:S02]  /*0290*/  LDC.64 R14, c[0x0][0x240] ;  /* 0x00009000ff0e7b82 */ /* 0x001e240000000a00 */
[----:B0-----:R-:W-:Y:S01]  /*02a0*/  IMAD.WIDE R14, R0, 0x4, R14 ;  /* 0x00000004000e7825 */ /* 0x001fe200078e020e */
[----:B--2---:R-:W-:Y:S02]  /*02b0*/  FSETP.GT.AND P0, PT, |R10|, 8.50705917302346158658e+37, PT ;  /* 0x7e8000000a00780b */ /* 0x004fe40003f04200 */
[----:B------:R-:W-:-:S02]  /*02c0*/  FSETP.GT.AND P1, PT, |R11|, 8.50705917302346158658e+37, PT ;  /* 0x7e8000000b00780b */ /* 0x000fc40003f24200 */
[----:B------:R-:W-:Y:S02]  /*02d0*/  FSETP.GEU.AND P2, PT, |R10|, 1.175494350822287508e-38, PT ;  /* 0x008000000a00780b */ /* 0x000fe40003f4e200 */
[----:B------:R-:W-:-:S07]  /*02e0*/  FSETP.GEU.AND P3, PT, |R11|, 1.175494350822287508e-38, PT ;  /* 0x008000000b00780b */ /* 0x000fce0003f6e200 */
[----:B------:R-:W-:Y:S02]  /*02f0*/  @P0 FMUL R10, R10, 0.25 ;  /* 0x3e8000000a0a0820 */ /* 0x000fe40000400000 */
[----:B------:R-:W-:Y:S02]  /*0300*/  @P1 FMUL R11, R11, 0.25 ;  /* 0x3e8000000b0b1820 */ /* 0x000fe40000400000 */
[----:B------:R-:W-:Y:S02]  /*0310*/  @!P2 FMUL R10, R10, 16777216 ;  /* 0x4b8000000a0aa820 */ /* 0x000fe40000400000 */
[----:B------:R-:W-:Y:S02]  /*0320*/  @!P3 FMUL R11, R11, 16777216 ;  /* 0x4b8000000b0bb820 */ /* 0x000fe40000400000 */
[----:B------:R-:W0:Y:S08]  /*0330*/  MUFU.RCP R17, R10 ;  /* 0x0000000a00117308 */ /* 0x000e300000001000 */
[----:B------:R-:W1:Y:S01]  /*0340*/  MUFU.RCP R16, R11 ;  /* 0x0000000b00107308 */ /* 0x000e620000001000 */
[----:B---3--:R-:W-:Y:S01]  /*0350*/  @P0 FMUL R6, R6, 0.25 ;  /* 0x3e80000006060820 */ /* 0x008fe20000400000 */
[----:B------:R-:W-:-:S03]  /*0360*/  @P1 FMUL R7, R7, 0.25 ;  /* 0x3e80000007071820 */ /* 0x000fc60000400000 */
[----:B------:R-:W-:Y:S01]  /*0370*/  @!P2 FMUL R6, R6, 16777216 ;  /* 0x4b8000000606a820 */ /* 0x000fe20000400000 */
[----:B------:R-:W-:Y:S01]  /*0380*/  @!P3 FMUL R7, R7, 16777216 ;  /* 0x4b8000000707b820 */ /* 0x000fe20000400000 */
[----:B----4-:R-:W-:Y:S01]  /*0390*/  FADD R2, R2, R4 ;  /* 0x0000000402027221 */ /* 0x010fe20000000000 */
[----:B------:R-:W-:Y:S01]  /*03a0*/  FADD R3, R3, R5 ;  /* 0x0000000503037221 */ /* 0x000fe20000000000 */
[----:B0-----:R-:W-:Y:S01]  /*03b0*/  FMUL R17, R17, R6 ;  /* 0x0000000611117220 */ /* 0x001fe20000400000 */
[----:B-1----:R-:W-:-:S03]  /*03c0*/  FMUL R16, R16, R7 ;  /* 0x0000000710107220 */ /* 0x002fc60000400000 */
[----:B------:R-:W-:Y:S01]  /*03d0*/  FMUL R17, R2, R17 ;  /* 0x0000001102117220 */ /* 0x000fe20000400000 */
[----:B------:R-:W-:-:S03]  /*03e0*/  FMUL R16, R3, R16 ;  /* 0x0000001003107220 */ /* 0x000fc60000400000 */
[----:B-----5:R-:W-:Y:S01]  /*03f0*/  FFMA R17, R17, R12, R8 ;  /* 0x0000000c11117223 */ /* 0x020fe20000000008 */
[----:B------:R-:W-:-:S03]  /*0400*/  FFMA R16, R16, R13, R9 ;  /* 0x0000000d10107223 */ /* 0x000fc60000000009 */
[----:B------:R-:W-:Y:S01]  /*0410*/  FADD R2, R2, R17 ;  /* 0x0000001102027221 */ /* 0x000fe20000000000 */
[----:B------:R-:W-:Y:S01]  /*0420*/  FADD R3, R3, R16 ;  /* 0x0000001003037221 */ /* 0x000fe20000000000 */
[----:B------:R-:W-:Y:S06]  /*0430*/  @P4 EXIT ;  /* 0x000000000000494d */ /* 0x000fec0003800000 */
[----:B------:R-:W-:Y:S01]  /*0440*/  STG.E.64 desc[UR4][R14.64], R2 ;  /* 0x000000020e007986 */ /* 0x000fe2000c101b04 */
[----:B------:R-:W-:Y:S05]  /*0450*/  EXIT ;  /* 0x000000000000794d */ /* 0x000fea0003800000 */
.L_x_0:
[----:B------:R-:W-:-:S00]  /*0460*/  BRA `(.L_x_0) ;  /* 0xfffffffc00fc7947 */ /* 0x000fc0000383ffff */
[----:B------:R-:W-:-:S00]  /*0470*/  NOP ;  /* 0x0000000000007918 */ /* 0x000fc00000000000 */
        /* <DEDUP_REMOVED lines=8> */
.L_x_1:


//--------------------- .nv.constant0.triton_poi_fused_add_div_mul_3 --------------------------
	.section	.nv.constant0.triton_poi_fused_add_div_mul_3,"a",@progbits
	.sectionflags	@""
	.align	4
.nv.constant0.triton_poi_fused_add_div_mul_3:
	.zero		588
